	.headerflags	@"EF_CUDA_TEXMODE_UNIFIED EF_CUDA_64BIT_ADDRESS EF_CUDA_ACCELERATORS EF_CUDA_SM90 EF_CUDA_VIRTUAL_SM(EF_CUDA_SM90)"
	.elftype	@"ET_EXEC"


//--------------------- .nv.info                  --------------------------
	.section	.nv.info,"",@"SHT_CUDA_INFO"
	.align	4


	//----- nvinfo : EIATTR_REGCOUNT
	.align		4
        /*0000*/ 	.byte	0x04, 0x2f
        /*0002*/ 	.short	(.L_1 - .L_0)
	.align		4
.L_0:
        /*0004*/ 	.word	index@(triton_poi_fused_cat_6)
        /*0008*/ 	.word	0x0000000c


	//----- nvinfo : EIATTR_MIN_STACK_SIZE
	.align		4
.L_1:
        /*000c*/ 	.byte	0x04, 0x12
        /*000e*/ 	.short	(.L_3 - .L_2)
	.align		4
.L_2:
        /*0010*/ 	.word	index@(triton_poi_fused_cat_6)
        /*0014*/ 	.word	0x00000000


	//----- nvinfo : EIATTR_FRAME_SIZE
	.align		4
.L_3:
        /*0018*/ 	.byte	0x04, 0x11
        /*001a*/ 	.short	(.L_5 - .L_4)
	.align		4
.L_4:
        /*001c*/ 	.word	index@(triton_poi_fused_cat_6)
        /*0020*/ 	.word	0x00000000


	//----- nvinfo : EIATTR_MIN_STACK_SIZE
	.align		4
.L_5:
        /*0024*/ 	.byte	0x04, 0x12
        /*0026*/ 	.short	(.L_7 - .L_6)
	.align		4
.L_6:
        /*0028*/ 	.word	index@(triton_poi_fused_cat_6)
        /*002c*/ 	.word	0x00000000
.L_7:


//--------------------- .nv.info.triton_poi_fused_cat_6 --------------------------
	.section	.nv.info.triton_poi_fused_cat_6,"",@"SHT_CUDA_INFO"
	.sectionflags	@""
	.align	4


	//----- nvinfo : EIATTR_CUDA_API_VERSION
	.align		4
        /*0000*/ 	.byte	0x04, 0x37
        /*0002*/ 	.short	(.L_9 - .L_8)
.L_8:
        /*0004*/ 	.word	0x0000007c


	//----- nvinfo : EIATTR_KPARAM_INFO
	.align		4
.L_9:
        /*0008*/ 	.byte	0x04, 0x17
        /*000a*/ 	.short	(.L_11 - .L_10)
.L_10:
        /*000c*/ 	.word	0x00000000
        /*0010*/ 	.short	0x0003
        /*0012*/ 	.short	0x0018
        /*0014*/ 	.byte	0x00, 0xf0, 0x11, 0x00


	//----- nvinfo : EIATTR_KPARAM_INFO
	.align		4
.L_11:
        /*0018*/ 	.byte	0x04, 0x17
        /*001a*/ 	.short	(.L_13 - .L_12)
.L_12:
        /*001c*/ 	.word	0x00000000
        /*0020*/ 	.short	0x0002
        /*0022*/ 	.short	0x0010
        /*0024*/ 	.byte	0x00, 0xf4, 0x21, 0x00


	//----- nvinfo : EIATTR_KPARAM_INFO
	.align		4
.L_13:
        /*0028*/ 	.byte	0x04, 0x17
        /*002a*/ 	.short	(.L_15 - .L_14)
.L_14:
        /*002c*/ 	.word	0x00000000
        /*0030*/ 	.short	0x0001
        /*0032*/ 	.short	0x0008
        /*0034*/ 	.byte	0x00, 0xf4, 0x21, 0x00


	//----- nvinfo : EIATTR_KPARAM_INFO
	.align		4
.L_15:
        /*0038*/ 	.byte	0x04, 0x17
        /*003a*/ 	.short	(.L_17 - .L_16)
.L_16:
        /*003c*/ 	.word	0x00000000
        /*0040*/ 	.short	0x0000
        /*0042*/ 	.short	0x0000
        /*0044*/ 	.byte	0x00, 0xf4, 0x21, 0x00


	//----- nvinfo : EIATTR_SPARSE_MMA_MASK
	.align		4
.L_17:
        /*0048*/ 	.byte	0x03, 0x50
        /*004a*/ 	.short	0x0000


	//----- nvinfo : EIATTR_MAXREG_COUNT
	.align		4
        /*004c*/ 	.byte	0x03, 0x1b
        /*004e*/ 	.short	0x00ff


	//----- nvinfo : EIATTR_EXIT_INSTR_OFFSETS
	.align		4
        /*0050*/ 	.byte	0x04, 0x1c
        /*0052*/ 	.short	(.L_19 - .L_18)


	//   ....[0]....
.L_18:
        /*0054*/ 	.word	0x000002e0


	//   ....[1]....
        /*0058*/ 	.word	0x00000300


	//----- nvinfo : EIATTR_REQNTID
	.align		4
.L_19:
        /*005c*/ 	.byte	0x04, 0x10
        /*005e*/ 	.short	(.L_21 - .L_20)
.L_20:
        /*0060*/ 	.word	0x00000080
        /*0064*/ 	.word	0x00000001
        /*0068*/ 	.word	0x00000001


	//----- nvinfo : EIATTR_CBANK_PARAM_SIZE
	.align		4
.L_21:
        /*006c*/ 	.byte	0x03, 0x19
        /*006e*/ 	.short	0x001c


	//----- nvinfo : EIATTR_PARAM_CBANK
	.align		4
        /*0070*/ 	.byte	0x04, 0x0a
        /*0072*/ 	.short	(.L_23 - .L_22)
	.align		4
.L_22:
        /*0074*/ 	.word	index@(.nv.constant0.triton_poi_fused_cat_6)
        /*0078*/ 	.short	0x0210
        /*007a*/ 	.short	0x001c


	//----- nvinfo : EIATTR_SW_WAR
	.align		4
.L_23:
        /*007c*/ 	.byte	0x04, 0x36
        /*007e*/ 	.short	(.L_25 - .L_24)
.L_24:
        /*0080*/ 	.word	0x00000008
.L_25:


//--------------------- .nv.callgraph             --------------------------
	.section	.nv.callgraph,"",@"SHT_CUDA_CALLGRAPH"
	.align	4
	.sectionentsize	8
	.align		4
        /*0000*/ 	.word	0x00000000
	.align		4
        /*0004*/ 	.word	0xffffffff
	.align		4
        /*0008*/ 	.word	0x00000000
	.align		4
        /*000c*/ 	.word	0xfffffffe
	.align		4
        /*0010*/ 	.word	0x00000000
	.align		4
        /*0014*/ 	.word	0xfffffffd
	.align		4
        /*0018*/ 	.word	0x00000000
	.align		4
        /*001c*/ 	.word	0xfffffffc


//--------------------- .text.triton_poi_fused_cat_6 --------------------------
	.section	.text.triton_poi_fused_cat_6,"ax",@progbits
	.align	128
        .global         triton_poi_fused_cat_6
        .type           triton_poi_fused_cat_6,@function
        .size           triton_poi_fused_cat_6,(.L_x_1 - triton_poi_fused_cat_6)
        .other          triton_poi_fused_cat_6,@"STO_CUDA_ENTRY STV_DEFAULT"
triton_poi_fused_cat_6:
.text.triton_poi_fused_cat_6:
[----:B------:R-:W0:Y:S02]  /*0000*/  LDC R1, c[0x0][0x28] ;  /* 0x00000a00ff017b82 */ /* 0x000e240000000800 */
[----:B------:R-:W1:Y:S01]  /*0010*/  S2R R0, SR_TID.X ;  /* 0x0000000000007919 */ /* 0x000e620000002100 */
[----:B------:R-:W-:Y:S01]  /*0020*/  ULDC.64 UR4, c[0x0][0x208] ;  /* 0x0000820000047ab9 */ /* 0x000fe20000000a00 */
[----:B------:R-:W-:Y:S01]  /*0030*/  ULDC.64 UR6, c[0x0][0x218] ;  /* 0x0000860000067ab9 */ /* 0x000fe20000000a00 */
[----:B------:R-:W2:Y:S01]  /*0040*/  S2R R3, SR_CTAID.X ;  /* 0x0000000000037919 */ /* 0x000ea20000002500 */
[----:B-1----:R-:W-:-:S05]  /*0050*/  LOP3.LUT R0, R0, 0x7f, RZ, 0xc0, !PT ;  /* 0x0000007f00007812 */ /* 0x002fca00078ec0ff */
[----:B--2---:R-:W-:-:S04]  /*0060*/  IMAD R0, R3, 0x80, R0 ;  /* 0x0000008003007824 */ /* 0x004fc800078e0200 */
[----:B------:R-:W-:Y:S01]  /*0070*/  IMAD.HI R8, R0, 0x66666667, RZ ;  /* 0x6666666700087827 */ /* 0x000fe200078e02ff */
[----:B------:R-:W-:-:S04]  /*0080*/  SHF.R.S32.HI R3, RZ, 0x1f, R0 ;  /* 0x0000001fff037819 */ /* 0x000fc80000011400 */
[----:B------:R-:W-:Y:S02]  /*0090*/  LEA.HI R4, R3, R0, RZ, 0x6 ;  /* 0x0000000003047211 */ /* 0x000fe400078f30ff */
[----:B------:R-:W1:Y:S02]  /*00a0*/  LDC.64 R2, c[0x0][0x210] ;  /* 0x00008400ff027b82 */ /* 0x000e640000000a00 */
[----:B------:R-:W-:-:S05]  /*00b0*/  SHF.R.S32.HI R5, RZ, 0x6, R4 ;  /* 0x00000006ff057819 */ /* 0x000fca0000011404 */
[----:B------:R-:W-:-:S05]  /*00c0*/  IMAD.HI R6, R5, 0x66666667, RZ ;  /* 0x6666666705067827 */ /* 0x000fca00078e02ff */
[----:B------:R-:W-:-:S04]  /*00d0*/  SHF.R.U32.HI R7, RZ, 0x1f, R6 ;  /* 0x0000001fff077819 */ /* 0x000fc80000011606 */
[----:B------:R-:W-:Y:S02]  /*00e0*/  LEA.HI.SX32 R6, R6, R7, 0x1c ;  /* 0x0000000706067211 */ /* 0x000fe400078fe2ff */
[----:B------:R-:W-:-:S03]  /*00f0*/  SHF.R.U32.HI R7, RZ, 0x1f, R8 ;  /* 0x0000001fff077819 */ /* 0x000fc60000011608 */
[----:B------:R-:W-:Y:S01]  /*0100*/  IMAD R6, R6, -0x28, R5 ;  /* 0xffffffd806067824 */ /* 0x000fe200078e0205 */
[----:B------:R-:W-:-:S04]  /*0110*/  LEA.HI.SX32 R7, R8, R7, 0x16 ;  /* 0x0000000708077211 */ /* 0x000fc800078fb2ff */
[----:B------:R-:W-:Y:S01]  /*0120*/  ISETP.GE.AND P1, PT, R6, 0x10, PT ;  /* 0x000000100600780c */ /* 0x000fe20003f26270 */
[----:B------:R-:W-:-:S03]  /*0130*/  IMAD R8, R7, -0xa00, R0 ;  /* 0xfffff60007087824 */ /* 0x000fc600078e0200 */
[----:B------:R-:W-:Y:S01]  /*0140*/  ISETP.LT.AND P3, PT, R0, 0x2800, !P1 ;  /* 0x000028000000780c */ /* 0x000fe20004f61270 */
[----:B------:R-:W-:Y:S02]  /*0150*/  IMAD R5, R7, 0x400, R8 ;  /* 0x0000040007057824 */ /* 0x000fe400078e0208 */
[----:B------:R-:W-:Y:S02]  /*0160*/  IMAD.MOV.U32 R8, RZ, RZ, RZ ;  /* 0x000000ffff087224 */ /* 0x000fe400078e00ff */
[----:B-1----:R-:W-:Y:S01]  /*0170*/  IMAD.WIDE R2, R5, 0x4, R2 ;  /* 0x0000000405027825 */ /* 0x002fe200078e0202 */
[----:B------:R-:W-:-:S03]  /*0180*/  LOP3.LUT R5, R4, 0xffffffc0, RZ, 0xc0, !PT ;  /* 0xffffffc004057812 */ /* 0x000fc600078ec0ff */
[----:B------:R-:W-:Y:S02]  /*0190*/  IMAD R7, R7, 0x600, RZ ;  /* 0x0000060007077824 */ /* 0x000fe400078e02ff */
[----:B------:R-:W-:Y:S02]  /*01a0*/  IMAD.IADD R5, R0, 0x1, -R5 ;  /* 0x0000000100057824 */ /* 0x000fe400078e0a05 */
[----:B------:R-:W-:Y:S01]  /*01b0*/  IMAD.SHL.U32 R4, R6, 0x40, RZ ;  /* 0x0000004006047824 */ /* 0x000fe200078e00ff */
[----:B------:R1:W2:Y:S01]  /*01c0*/  @P3 LDG.E R8, desc[UR4][R2.64] ;  /* 0x0000000402083981 */ /* 0x0002a2000c1e1900 */
[--C-:B------:R-:W-:Y:S02]  /*01d0*/  SHF.R.S32.HI R9, RZ, 0x1f, R7.reuse ;  /* 0x0000001fff097819 */ /* 0x100fe40000011407 */
[----:B------:R-:W-:Y:S02]  /*01e0*/  ISETP.GE.AND P0, PT, R0, 0x2800, PT ;  /* 0x000028000000780c */ /* 0x000fe40003f06270 */
[----:B------:R-:W-:-:S02]  /*01f0*/  IADD3 R7, P4, P5, R4, R5, R7 ;  /* 0x0000000504077210 */ /* 0x000fc40007d9e007 */
[----:B------:R-:W-:Y:S02]  /*0200*/  SHF.R.S32.HI R5, RZ, 0x1f, R5 ;  /* 0x0000001fff057819 */ /* 0x000fe40000011405 */
[----:B------:R-:W-:Y:S01]  /*0210*/  SHF.R.S32.HI R4, RZ, 0x1f, R4 ;  /* 0x0000001fff047819 */ /* 0x000fe20000011404 */
[----:B-1----:R-:W1:Y:S01]  /*0220*/  LDC.64 R2, c[0x0][0x220] ;  /* 0x00008800ff027b82 */ /* 0x002e620000000a00 */
[----:B------:R-:W-:Y:S02]  /*0230*/  ISETP.GT.AND P2, PT, R6, 0xf, !P0 ;  /* 0x0000000f0600780c */ /* 0x000fe40004744270 */
[----:B------:R-:W-:Y:S02]  /*0240*/  IADD3.X R6, R4, R5, R9, P4, P5 ;  /* 0x0000000504067210 */ /* 0x000fe400027ea409 */
[----:B------:R-:W-:-:S04]  /*0250*/  LEA R4, P4, R7, UR6, 0x2 ;  /* 0x0000000607047c11 */ /* 0x000fc8000f8810ff */
[----:B------:R-:W-:Y:S01]  /*0260*/  LEA.HI.X R5, R7, UR7, R6, 0x2, P4 ;  /* 0x0000000707057c11 */ /* 0x000fe2000a0f1406 */
[----:B------:R-:W-:-:S06]  /*0270*/  IMAD.MOV.U32 R6, RZ, RZ, RZ ;  /* 0x000000ffff067224 */ /* 0x000fcc00078e00ff */
[----:B------:R-:W3:Y:S01]  /*0280*/  @P2 LDG.E R6, desc[UR4][R4.64+-0x1000] ;  /* 0xfff0000404062981 */ /* 0x000ee2000c1e1900 */
[----:B-1----:R-:W-:Y:S01]  /*0290*/  IMAD.WIDE R2, R0, 0x4, R2 ;  /* 0x0000000400027825 */ /* 0x002fe200078e0202 */
[----:B--2---:R-:W-:-:S04]  /*02a0*/  SEL R7, R8, RZ, P3 ;  /* 0x000000ff08077207 */ /* 0x004fc80001800000 */
[----:B------:R-:W-:-:S13]  /*02b0*/  FSETP.GT.AND P3, PT, R7, RZ, PT ;  /* 0x000000ff0700720b */ /* 0x000fda0003f64000 */
[----:B------:R-:W-:Y:S01]  /*02c0*/  @!P3 FMUL R7, R7, 0.20000000298023223877 ;  /* 0x3e4ccccd0707b820 */ /* 0x000fe20000400000 */
[----:B---3--:R-:W-:Y:S01]  /*02d0*/  @P1 SEL R7, R6, RZ, P2 ;  /* 0x000000ff06071207 */ /* 0x008fe20001000000 */
[----:B------:R-:W-:Y:S06]  /*02e0*/  @P0 EXIT ;  /* 0x000000000000094d */ /* 0x000fec0003800000 */
[----:B------:R-:W-:Y:S01]  /*02f0*/  STG.E desc[UR4][R2.64], R7 ;  /* 0x0000000702007986 */ /* 0x000fe2000c101904 */
[----:B------:R-:W-:Y:S05]  /*0300*/  EXIT ;  /* 0x000000000000794d */ /* 0x000fea0003800000 */
.L_x_0:
[----:B------:R-:W-:-:S00]  /*0310*/  BRA `(.L_x_0) ;  /* 0xfffffffc00fc7947 */ /* 0x000fc0000383ffff */
[----:B------:R-:W-:-:S00]  /*0320*/  NOP ;  /* 0x0000000000007918 */ /* 0x000fc00000000000 */
        /* <DEDUP_REMOVED lines=13> */
.L_x_1:


//--------------------- .nv.constant0.triton_poi_fused_cat_6 --------------------------
	.section	.nv.constant0.triton_poi_fused_cat_6,"a",@progbits
	.sectionflags	@""
	.align	4
.nv.constant0.triton_poi_fused_cat_6:
	.zero		556
